//
// Generated by NVIDIA NVVM Compiler
//
// Compiler Build ID: CL-36424714
// Cuda compilation tools, release 13.0, V13.0.88
// Based on NVVM 20.0.0
//

.version 9.0
.target sm_100
.address_size 64

	// .globl	_Z13BitonicSorterPiii

.visible .entry _Z13BitonicSorterPiii(
	.param .u64 .ptr .align 1 _Z13BitonicSorterPiii_param_0,
	.param .u32 _Z13BitonicSorterPiii_param_1,
	.param .u32 _Z13BitonicSorterPiii_param_2
)
{
	.reg .pred 	%p<36>;
	.reg .b32 	%r<120>;
	.reg .b64 	%rd<33>;

	ld.param.u64 	%rd17, [_Z13BitonicSorterPiii_param_0];
	ld.param.u32 	%r55, [_Z13BitonicSorterPiii_param_2];
	cvta.to.global.u64 	%rd1, %rd17;
	mov.u32 	%r1, %tid.x;
	setp.lt.s32 	%p1, %r55, 1;
	@%p1 bra 	$L__BB0_53;
	mul.wide.u32 	%rd18, %r1, 4;
	add.s64 	%rd2, %rd1, %rd18;
	add.s32 	%r2, %r55, 1;
	mov.b32 	%r114, 1;
	mov.b32 	%r113, 2;
	mov.b32 	%r115, 0;
$L__BB0_2:
	mov.u32 	%r3, %r115;
	mov.u32 	%r115, %r114;
	mov.u32 	%r4, %r113;
	mov.b32 	%r119, 1;
	shl.b32 	%r60, %r119, %r115;
	and.b32  	%r6, %r60, %r1;
	and.b32  	%r7, %r115, 3;
	setp.lt.u32 	%p2, %r3, 3;
	@%p2 bra 	$L__BB0_30;
	and.b32  	%r62, %r115, -4;
	neg.s32 	%r117, %r62;
	add.s32 	%r116, %r115, -2;
	mov.b32 	%r118, 0;
$L__BB0_4:
	add.s32 	%r63, %r116, 1;
	mov.b32 	%r64, 2;
	shl.b32 	%r65, %r64, %r63;
	shr.s32 	%r13, %r65, 1;
	add.s32 	%r66, %r65, -1;
	and.b32  	%r67, %r66, %r1;
	setp.ge.s32 	%p3, %r67, %r13;
	@%p3 bra 	$L__BB0_10;
	setp.ne.s32 	%p4, %r6, 0;
	@%p4 bra 	$L__BB0_8;
	ld.global.u32 	%r14, [%rd2];
	add.s32 	%r69, %r13, %r1;
	mul.wide.u32 	%rd20, %r69, 4;
	add.s64 	%rd3, %rd1, %rd20;
	ld.global.u32 	%r15, [%rd3];
	setp.le.s32 	%p6, %r14, %r15;
	@%p6 bra 	$L__BB0_10;
	st.global.u32 	[%rd2], %r15;
	st.global.u32 	[%rd3], %r14;
	bra.uni 	$L__BB0_10;
$L__BB0_8:
	ld.global.u32 	%r16, [%rd2];
	add.s32 	%r68, %r13, %r1;
	mul.wide.u32 	%rd19, %r68, 4;
	add.s64 	%rd4, %rd1, %rd19;
	ld.global.u32 	%r17, [%rd4];
	setp.ge.s32 	%p5, %r16, %r17;
	@%p5 bra 	$L__BB0_10;
	st.global.u32 	[%rd2], %r17;
	st.global.u32 	[%rd4], %r16;
$L__BB0_10:
	bar.sync 	0;
	mov.b32 	%r70, 2;
	shl.b32 	%r71, %r70, %r116;
	shr.s32 	%r18, %r71, 1;
	add.s32 	%r72, %r71, -1;
	and.b32  	%r73, %r72, %r1;
	setp.ge.s32 	%p7, %r73, %r18;
	@%p7 bra 	$L__BB0_16;
	setp.eq.s32 	%p8, %r6, 0;
	@%p8 bra 	$L__BB0_14;
	ld.global.u32 	%r19, [%rd2];
	add.s32 	%r74, %r18, %r1;
	mul.wide.u32 	%rd21, %r74, 4;
	add.s64 	%rd5, %rd1, %rd21;
	ld.global.u32 	%r20, [%rd5];
	setp.ge.s32 	%p9, %r19, %r20;
	@%p9 bra 	$L__BB0_16;
	st.global.u32 	[%rd2], %r20;
	st.global.u32 	[%rd5], %r19;
	bra.uni 	$L__BB0_16;
$L__BB0_14:
	ld.global.u32 	%r21, [%rd2];
	add.s32 	%r75, %r18, %r1;
	mul.wide.u32 	%rd22, %r75, 4;
	add.s64 	%rd6, %rd1, %rd22;
	ld.global.u32 	%r22, [%rd6];
	setp.le.s32 	%p10, %r21, %r22;
	@%p10 bra 	$L__BB0_16;
	st.global.u32 	[%rd2], %r22;
	st.global.u32 	[%rd6], %r21;
$L__BB0_16:
	bar.sync 	0;
	add.s32 	%r76, %r116, -1;
	mov.b32 	%r77, 2;
	shl.b32 	%r78, %r77, %r76;
	shr.s32 	%r23, %r78, 1;
	add.s32 	%r79, %r78, -1;
	and.b32  	%r80, %r79, %r1;
	setp.ge.s32 	%p11, %r80, %r23;
	@%p11 bra 	$L__BB0_22;
	setp.eq.s32 	%p12, %r6, 0;
	@%p12 bra 	$L__BB0_20;
	ld.global.u32 	%r24, [%rd2];
	add.s32 	%r81, %r23, %r1;
	mul.wide.u32 	%rd23, %r81, 4;
	add.s64 	%rd7, %rd1, %rd23;
	ld.global.u32 	%r25, [%rd7];
	setp.ge.s32 	%p13, %r24, %r25;
	@%p13 bra 	$L__BB0_22;
	st.global.u32 	[%rd2], %r25;
	st.global.u32 	[%rd7], %r24;
	bra.uni 	$L__BB0_22;
$L__BB0_20:
	ld.global.u32 	%r26, [%rd2];
	add.s32 	%r82, %r23, %r1;
	mul.wide.u32 	%rd24, %r82, 4;
	add.s64 	%rd8, %rd1, %rd24;
	ld.global.u32 	%r27, [%rd8];
	setp.le.s32 	%p14, %r26, %r27;
	@%p14 bra 	$L__BB0_22;
	st.global.u32 	[%rd2], %r27;
	st.global.u32 	[%rd8], %r26;
$L__BB0_22:
	bar.sync 	0;
	add.s32 	%r83, %r116, -2;
	mov.b32 	%r84, 2;
	shl.b32 	%r85, %r84, %r83;
	shr.s32 	%r28, %r85, 1;
	add.s32 	%r86, %r85, -1;
	and.b32  	%r87, %r86, %r1;
	setp.ge.s32 	%p15, %r87, %r28;
	@%p15 bra 	$L__BB0_28;
	setp.eq.s32 	%p16, %r6, 0;
	@%p16 bra 	$L__BB0_26;
	ld.global.u32 	%r29, [%rd2];
	add.s32 	%r88, %r28, %r1;
	mul.wide.u32 	%rd25, %r88, 4;
	add.s64 	%rd9, %rd1, %rd25;
	ld.global.u32 	%r30, [%rd9];
	setp.ge.s32 	%p17, %r29, %r30;
	@%p17 bra 	$L__BB0_28;
	st.global.u32 	[%rd2], %r30;
	st.global.u32 	[%rd9], %r29;
	bra.uni 	$L__BB0_28;
$L__BB0_26:
	ld.global.u32 	%r31, [%rd2];
	add.s32 	%r89, %r28, %r1;
	mul.wide.u32 	%rd26, %r89, 4;
	add.s64 	%rd10, %rd1, %rd26;
	ld.global.u32 	%r32, [%rd10];
	setp.le.s32 	%p18, %r31, %r32;
	@%p18 bra 	$L__BB0_28;
	st.global.u32 	[%rd2], %r32;
	st.global.u32 	[%rd10], %r31;
$L__BB0_28:
	bar.sync 	0;
	add.s32 	%r118, %r118, 4;
	add.s32 	%r117, %r117, 4;
	add.s32 	%r116, %r116, -4;
	setp.ne.s32 	%p19, %r117, 0;
	@%p19 bra 	$L__BB0_4;
	add.s32 	%r119, %r118, 1;
$L__BB0_30:
	setp.eq.s32 	%p20, %r7, 0;
	@%p20 bra 	$L__BB0_52;
	sub.s32 	%r90, %r115, %r119;
	mov.b32 	%r91, 2;
	shl.b32 	%r92, %r91, %r90;
	shr.s32 	%r38, %r92, 1;
	add.s32 	%r93, %r92, -1;
	and.b32  	%r94, %r93, %r1;
	setp.ge.s32 	%p21, %r94, %r38;
	@%p21 bra 	$L__BB0_37;
	setp.eq.s32 	%p22, %r6, 0;
	@%p22 bra 	$L__BB0_35;
	ld.global.u32 	%r39, [%rd2];
	add.s32 	%r95, %r38, %r1;
	mul.wide.u32 	%rd27, %r95, 4;
	add.s64 	%rd11, %rd1, %rd27;
	ld.global.u32 	%r40, [%rd11];
	setp.ge.s32 	%p23, %r39, %r40;
	@%p23 bra 	$L__BB0_37;
	st.global.u32 	[%rd2], %r40;
	st.global.u32 	[%rd11], %r39;
	bra.uni 	$L__BB0_37;
$L__BB0_35:
	ld.global.u32 	%r41, [%rd2];
	add.s32 	%r96, %r38, %r1;
	mul.wide.u32 	%rd28, %r96, 4;
	add.s64 	%rd12, %rd1, %rd28;
	ld.global.u32 	%r42, [%rd12];
	setp.le.s32 	%p24, %r41, %r42;
	@%p24 bra 	$L__BB0_37;
	st.global.u32 	[%rd2], %r42;
	st.global.u32 	[%rd12], %r41;
$L__BB0_37:
	bar.sync 	0;
	setp.eq.s32 	%p25, %r7, 1;
	@%p25 bra 	$L__BB0_52;
	not.b32 	%r97, %r119;
	add.s32 	%r98, %r115, %r97;
	mov.b32 	%r99, 2;
	shl.b32 	%r100, %r99, %r98;
	shr.s32 	%r43, %r100, 1;
	add.s32 	%r101, %r100, -1;
	and.b32  	%r102, %r101, %r1;
	setp.ge.s32 	%p26, %r102, %r43;
	@%p26 bra 	$L__BB0_44;
	setp.eq.s32 	%p27, %r6, 0;
	@%p27 bra 	$L__BB0_42;
	ld.global.u32 	%r44, [%rd2];
	add.s32 	%r103, %r43, %r1;
	mul.wide.u32 	%rd29, %r103, 4;
	add.s64 	%rd13, %rd1, %rd29;
	ld.global.u32 	%r45, [%rd13];
	setp.ge.s32 	%p28, %r44, %r45;
	@%p28 bra 	$L__BB0_44;
	st.global.u32 	[%rd2], %r45;
	st.global.u32 	[%rd13], %r44;
	bra.uni 	$L__BB0_44;
$L__BB0_42:
	ld.global.u32 	%r46, [%rd2];
	add.s32 	%r104, %r43, %r1;
	mul.wide.u32 	%rd30, %r104, 4;
	add.s64 	%rd14, %rd1, %rd30;
	ld.global.u32 	%r47, [%rd14];
	setp.le.s32 	%p29, %r46, %r47;
	@%p29 bra 	$L__BB0_44;
	st.global.u32 	[%rd2], %r47;
	st.global.u32 	[%rd14], %r46;
$L__BB0_44:
	bar.sync 	0;
	setp.eq.s32 	%p30, %r7, 2;
	@%p30 bra 	$L__BB0_52;
	add.s32 	%r106, %r90, -2;
	mov.b32 	%r107, 2;
	shl.b32 	%r108, %r107, %r106;
	shr.s32 	%r48, %r108, 1;
	add.s32 	%r109, %r108, -1;
	and.b32  	%r110, %r109, %r1;
	setp.ge.s32 	%p31, %r110, %r48;
	@%p31 bra 	$L__BB0_51;
	setp.eq.s32 	%p32, %r6, 0;
	@%p32 bra 	$L__BB0_49;
	ld.global.u32 	%r49, [%rd2];
	add.s32 	%r111, %r48, %r1;
	mul.wide.u32 	%rd31, %r111, 4;
	add.s64 	%rd15, %rd1, %rd31;
	ld.global.u32 	%r50, [%rd15];
	setp.ge.s32 	%p33, %r49, %r50;
	@%p33 bra 	$L__BB0_51;
	st.global.u32 	[%rd2], %r50;
	st.global.u32 	[%rd15], %r49;
	bra.uni 	$L__BB0_51;
$L__BB0_49:
	ld.global.u32 	%r51, [%rd2];
	add.s32 	%r112, %r48, %r1;
	mul.wide.u32 	%rd32, %r112, 4;
	add.s64 	%rd16, %rd1, %rd32;
	ld.global.u32 	%r52, [%rd16];
	setp.le.s32 	%p34, %r51, %r52;
	@%p34 bra 	$L__BB0_51;
	st.global.u32 	[%rd2], %r52;
	st.global.u32 	[%rd16], %r51;
$L__BB0_51:
	bar.sync 	0;
$L__BB0_52:
	add.s32 	%r114, %r115, 1;
	add.s32 	%r113, %r115, 2;
	setp.ne.s32 	%p35, %r4, %r2;
	@%p35 bra 	$L__BB0_2;
$L__BB0_53:
	ret;

}


// ===== COMPILED SASS (sm_100) =====

	.target	sm_100

	.elftype	@"ET_EXEC"


//--------------------- .note.nv.tkinfo           --------------------------
	.section	.note.nv.tkinfo,"",@"SHT_NOTE"
	.sectionflags	@"SHF_NOTE_NV_TKINFO"
	.tkinfo
        /*0018*/ 	.word	0x00000002
        /*0030*/ 	.string	""
        /*0030*/ 	.string	"ptxas"
        /*0030*/ 	.string	"Cuda compilation tools, release 13.0, V13.0.88"
        /*0030*/ 	.string	"Build cuda_13.0.r13.0/compiler.36424714_0"
        /*0030*/ 	.string	"-arch sm_100 -m 64 "



//--------------------- .note.nv.cuinfo           --------------------------
	.section	.note.nv.cuinfo,"",@"SHT_NOTE"
	.sectionflags	@"SHF_NOTE_NV_CUINFO"
        /*0018*/ 	.short	0x0002
        /*001a*/ 	.short	0x0064
        /*001c*/ 	.short	0x0082
	.zero		2


//--------------------- .nv.info                  --------------------------
	.section	.nv.info,"",@"SHT_CUDA_INFO"
	.align	4


	//----- nvinfo : EIATTR_REGCOUNT
	.align		4
        /*0000*/ 	.byte	0x04, 0x2f
        /*0002*/ 	.short	(.L_1 - .L_0)
	.align		4
.L_0:
        /*0004*/ 	.word	index@(_Z13BitonicSorterPiii)
        /*0008*/ 	.word	0x0000000e


	//----- nvinfo : EIATTR_FRAME_SIZE
	.align		4
.L_1:
        /*000c*/ 	.byte	0x04, 0x11
        /*000e*/ 	.short	(.L_3 - .L_2)
	.align		4
.L_2:
        /*0010*/ 	.word	index@(_Z13BitonicSorterPiii)
        /*0014*/ 	.word	0x00000000


	//----- nvinfo : EIATTR_MIN_STACK_SIZE
	.align		4
.L_3:
        /*0018*/ 	.byte	0x04, 0x12
        /*001a*/ 	.short	(.L_5 - .L_4)
	.align		4
.L_4:
        /*001c*/ 	.word	index@(_Z13BitonicSorterPiii)
        /*0020*/ 	.word	0x00000000
.L_5:


//--------------------- .nv.compat                --------------------------
	.section	.nv.compat,"",@"SHT_CUDA_COMPAT_INFO"
	.align	4
        /*0000*/ 	.byte	0x02, 0x09, 0x00, 0x00, 0x02, 0x02, 0x01, 0x00, 0x02, 0x05, 0x05, 0x00, 0x03, 0x07, 0x01, 0x01
        /*0010*/ 	.byte	0x02, 0x03, 0x00, 0x00, 0x02, 0x06, 0x01, 0x00, 0x04, 0x0b, 0x08, 0x00, 0x09, 0x00, 0x00, 0x00
        /*0020*/ 	.byte	0x00, 0x00, 0x00, 0x00


//--------------------- .nv.info._Z13BitonicSorterPiii --------------------------
	.section	.nv.info._Z13BitonicSorterPiii,"",@"SHT_CUDA_INFO"
	.sectionflags	@""
	.align	4


	//----- nvinfo : EIATTR_CUDA_API_VERSION
	.align		4
        /*0000*/ 	.byte	0x04, 0x37
        /*0002*/ 	.short	(.L_7 - .L_6)
.L_6:
        /*0004*/ 	.word	0x00000082


	//----- nvinfo : EIATTR_KPARAM_INFO
	.align		4
.L_7:
        /*0008*/ 	.byte	0x04, 0x17
        /*000a*/ 	.short	(.L_9 - .L_8)
.L_8:
        /*000c*/ 	.word	0x00000000
        /*0010*/ 	.short	0x0002
        /*0012*/ 	.short	0x000c
        /*0014*/ 	.byte	0x00, 0xf0, 0x11, 0x00


	//----- nvinfo : EIATTR_KPARAM_INFO
	.align		4
.L_9:
        /*0018*/ 	.byte	0x04, 0x17
        /*001a*/ 	.short	(.L_11 - .L_10)
.L_10:
        /*001c*/ 	.word	0x00000000
        /*0020*/ 	.short	0x0001
        /*0022*/ 	.short	0x0008
        /*0024*/ 	.byte	0x00, 0xf0, 0x11, 0x00


	//----- nvinfo : EIATTR_KPARAM_INFO
	.align		4
.L_11:
        /*0028*/ 	.byte	0x04, 0x17
        /*002a*/ 	.short	(.L_13 - .L_12)
.L_12:
        /*002c*/ 	.word	0x00000000
        /*0030*/ 	.short	0x0000
        /*0032*/ 	.short	0x0000
        /*0034*/ 	.byte	0x00, 0xf5, 0x21, 0x00


	//----- nvinfo : EIATTR_SPARSE_MMA_MASK
	.align		4
.L_13:
        /*0038*/ 	.byte	0x03, 0x50
        /*003a*/ 	.short	0x0000


	//----- nvinfo : EIATTR_MAXREG_COUNT
	.align		4
        /*003c*/ 	.byte	0x03, 0x1b
        /*003e*/ 	.short	0x00ff


	//----- nvinfo : EIATTR_NUM_BARRIERS
	.align		4
        /*0040*/ 	.byte	0x02, 0x4c
        /*0042*/ 	.byte	0x01
	.zero		1


	//----- nvinfo : EIATTR_MERCURY_ISA_VERSION
	.align		4
        /*0044*/ 	.byte	0x03, 0x5f
        /*0046*/ 	.short	0x0101


	//----- nvinfo : EIATTR_VRC_CTA_INIT_COUNT
	.align		4
        /*0048*/ 	.byte	0x02, 0x4a
	.zero		1
	.zero		1


	//----- nvinfo : EIATTR_EXIT_INSTR_OFFSETS
	.align		4
        /*004c*/ 	.byte	0x04, 0x1c
        /*004e*/ 	.short	(.L_15 - .L_14)


	//   ....[0]....
.L_14:
        /*0050*/ 	.word	0x00000030


	//   ....[1]....
        /*0054*/ 	.word	0x00000f50


	//----- nvinfo : EIATTR_CRS_STACK_SIZE
	.align		4
.L_15:
        /*0058*/ 	.byte	0x04, 0x1e
        /*005a*/ 	.short	(.L_17 - .L_16)
.L_16:
        /*005c*/ 	.word	0x00000000


	//----- nvinfo : EIATTR_CBANK_PARAM_SIZE
	.align		4
.L_17:
        /*0060*/ 	.byte	0x03, 0x19
        /*0062*/ 	.short	0x0010


	//----- nvinfo : EIATTR_PARAM_CBANK
	.align		4
        /*0064*/ 	.byte	0x04, 0x0a
        /*0066*/ 	.short	(.L_19 - .L_18)
	.align		4
.L_18:
        /*0068*/ 	.word	index@(.nv.constant0._Z13BitonicSorterPiii)
        /*006c*/ 	.short	0x0380
        /*006e*/ 	.short	0x0010


	//----- nvinfo : EIATTR_SW_WAR
	.align		4
.L_19:
        /*0070*/ 	.byte	0x04, 0x36
        /*0072*/ 	.short	(.L_21 - .L_20)
.L_20:
        /*0074*/ 	.word	0x00000008
.L_21:


//--------------------- .nv.callgraph             --------------------------
	.section	.nv.callgraph,"",@"SHT_CUDA_CALLGRAPH"
	.align	4
	.sectionentsize	8
	.align		4
        /*0000*/ 	.word	0x00000000
	.align		4
        /*0004*/ 	.word	0xffffffff
	.align		4
        /*0008*/ 	.word	0x00000000
	.align		4
        /*000c*/ 	.word	0xfffffffe
	.align		4
        /*0010*/ 	.word	0x00000000
	.align		4
        /*0014*/ 	.word	0xfffffffd
	.align		4
        /*0018*/ 	.word	0x00000000
	.align		4
        /*001c*/ 	.word	0xfffffffc


//--------------------- .text._Z13BitonicSorterPiii --------------------------
	.section	.text._Z13BitonicSorterPiii,"ax",@progbits
	.align	128
        .global         _Z13BitonicSorterPiii
        .type           _Z13BitonicSorterPiii,@function
        .size           _Z13BitonicSorterPiii,(.L_x_26 - _Z13BitonicSorterPiii)
        .other          _Z13BitonicSorterPiii,@"STO_CUDA_ENTRY STV_DEFAULT"
_Z13BitonicSorterPiii:
.text._Z13BitonicSorterPiii:
[----:B------:R-:W-:Y:S08]  /*0000*/  LDC R1, c[0x0][0x37c] ;  /* 0x0000df00ff017b82 */ /* 0x000ff00000000800 */
[----:B------:R-:W0:Y:S02]  /*0010*/  LDC R2, c[0x0][0x38c] ;  /* 0x0000e300ff027b82 */ /* 0x000e240000000800 */
[----:B0-----:R-:W-:-:S13]  /*0020*/  ISETP.GE.AND P0, PT, R2, 0x1, PT ;  /* 0x000000010200780c */ /* 0x001fda0003f06270 */
[----:B------:R-:W-:Y:S05]  /*0030*/  @!P0 EXIT ;  /* 0x000000000000894d */ /* 0x000fea0003800000 */
[----:B------:R-:W0:Y:S01]  /*0040*/  S2R R0, SR_TID.X ;  /* 0x0000000000007919 */ /* 0x000e220000002100 */
[----:B------:R-:W0:Y:S01]  /*0050*/  LDC.64 R4, c[0x0][0x380] ;  /* 0x0000e000ff047b82 */ /* 0x000e220000000a00 */
[----:B------:R-:W-:Y:S01]  /*0060*/  VIADD R2, R2, 0x1 ;  /* 0x0000000102027836 */ /* 0x000fe20000000000 */
[----:B------:R-:W1:Y:S01]  /*0070*/  LDCU.64 UR10, c[0x0][0x358] ;  /* 0x00006b00ff0a77ac */ /* 0x000e620008000a00 */
[----:B------:R-:W-:Y:S01]  /*0080*/  UMOV UR5, 0x1 ;  /* 0x0000000100057882 */ /* 0x000fe20000000000 */
[----:B------:R-:W-:Y:S01]  /*0090*/  UMOV UR6, 0x2 ;  /* 0x0000000200067882 */ /* 0x000fe20000000000 */
[----:B------:R-:W-:Y:S01]  /*00a0*/  UMOV UR4, URZ ;  /* 0x000000ff00047c82 */ /* 0x000fe20008000000 */
[----:B01----:R-:W-:-:S07]  /*00b0*/  IMAD.WIDE.U32 R4, R0, 0x4, R4 ;  /* 0x0000000400047825 */ /* 0x003fce00078e0004 */
.L_x_24:
[----:B------:R-:W-:Y:S01]  /*00c0*/  UISETP.GE.U32.AND UP0, UPT, UR4, 0x3, UPT ;  /* 0x000000030400788c */ /* 0x000fe2000bf06070 */
[----:B------:R-:W-:Y:S01]  /*00d0*/  UMOV UR7, 0x1 ;  /* 0x0000000100077882 */ /* 0x000fe20000000000 */
[----:B------:R-:W-:Y:S02]  /*00e0*/  ULOP3.LUT UR14, UR5, 0x3, URZ, 0xc0, !UPT ;  /* 0x00000003050e7892 */ /* 0x000fe4000f8ec0ff */
[----:B------:R-:W-:Y:S02]  /*00f0*/  USHF.L.U32 UR7, UR7, UR5, URZ ;  /* 0x0000000507077299 */ /* 0x000fe400080006ff */
[----:B------:R-:W-:-:S04]  /*0100*/  UMOV UR4, UR5 ;  /* 0x0000000500047c82 */ /* 0x000fc80008000000 */
[----:B0--3--:R-:W-:Y:S01]  /*0110*/  LOP3.LUT R3, R0, UR7, RZ, 0xc0, !PT ;  /* 0x0000000700037c12 */ /* 0x009fe2000f8ec0ff */
[----:B------:R-:W-:Y:S01]  /*0120*/  UMOV UR7, 0x1 ;  /* 0x0000000100077882 */ /* 0x000fe20000000000 */
[----:B-12---:R-:W-:Y:S05]  /*0130*/  BRA.U !UP0, `(.L_x_0) ;  /* 0x0000000508ec7547 */ /* 0x006fea000b800000 */
[----:B------:R-:W0:Y:S01]  /*0140*/  LDC.64 R6, c[0x0][0x380] ;  /* 0x0000e000ff067b82 */ /* 0x000e220000000a00 */
[----:B------:R-:W-:Y:S02]  /*0150*/  ULOP3.LUT UR5, UR4, 0xfffffffc, URZ, 0xc0, !UPT ;  /* 0xfffffffc04057892 */ /* 0x000fe4000f8ec0ff */
[----:B------:R-:W-:Y:S02]  /*0160*/  UIADD3 UR12, UPT, UPT, UR4, -0x2, URZ ;  /* 0xfffffffe040c7890 */ /* 0x000fe4000fffe0ff */
[----:B------:R-:W-:-:S03]  /*0170*/  UIADD3 UR7, UPT, UPT, -UR5, URZ, URZ ;  /* 0x000000ff05077290 */ /* 0x000fc6000fffe1ff */
[----:B------:R-:W-:-:S09]  /*0180*/  UMOV UR5, URZ ;  /* 0x000000ff00057c82 */ /* 0x000fd20008000000 */
.L_x_13:
[----:B------:R-:W-:Y:S01]  /*0190*/  UIADD3 UR8, UPT, UPT, UR12, 0x1, URZ ;  /* 0x000000010c087890 */ /* 0x000fe2000fffe0ff */
[----:B------:R-:W-:Y:S01]  /*01a0*/  BSSY.RECONVERGENT B0, `(.L_x_1) ;  /* 0x000001c000007945 */ /* 0x000fe20003800200 */
[----:B------:R-:W-:Y:S01]  /*01b0*/  UMOV UR9, 0x2 ;  /* 0x0000000200097882 */ /* 0x000fe20000000000 */
[----:B------:R-:W-:Y:S02]  /*01c0*/  UIADD3 UR7, UPT, UPT, UR7, 0x4, URZ ;  /* 0x0000000407077890 */ /* 0x000fe4000fffe0ff */
[----:B------:R-:W-:Y:S02]  /*01d0*/  USHF.L.U32 UR8, UR9, UR8, URZ ;  /* 0x0000000809087299 */ /* 0x000fe400080006ff */
[----:B------:R-:W-:Y:S02]  /*01e0*/  UISETP.NE.AND UP0, UPT, UR7, URZ, UPT ;  /* 0x000000ff0700728c */ /* 0x000fe4000bf05270 */
[----:B------:R-:W-:Y:S02]  /*01f0*/  UIADD3 UR13, UPT, UPT, UR8, -0x1, URZ ;  /* 0xffffffff080d7890 */ /* 0x000fe4000fffe0ff */
[----:B------:R-:W-:-:S04]  /*0200*/  USHF.R.S32.HI UR8, URZ, 0x1, UR8 ;  /* 0x00000001ff087899 */ /* 0x000fc80008011408 */
[----:B-12---:R-:W-:-:S04]  /*0210*/  LOP3.LUT R8, R0, UR13, RZ, 0xc0, !PT ;  /* 0x0000000d00087c12 */ /* 0x006fc8000f8ec0ff */
[----:B------:R-:W-:-:S13]  /*0220*/  ISETP.GE.AND P0, PT, R8, UR8, PT ;  /* 0x0000000808007c0c */ /* 0x000fda000bf06270 */
[----:B------:R-:W-:Y:S05]  /*0230*/  @P0 BRA `(.L_x_2) ;  /* 0x0000000000480947 */ /* 0x000fea0003800000 */
[----:B------:R-:W-:-:S13]  /*0240*/  ISETP.NE.AND P0, PT, R3, RZ, PT ;  /* 0x000000ff0300720c */ /* 0x000fda0003f05270 */
[----:B------:R-:W-:Y:S05]  /*0250*/  @P0 BRA `(.L_x_3) ;  /* 0x0000000000240947 */ /* 0x000fea0003800000 */
[----:B------:R-:W-:Y:S01]  /*0260*/  VIADD R9, R0, UR8 ;  /* 0x0000000800097c36 */ /* 0x000fe20008000000 */
[----:B------:R-:W2:Y:S03]  /*0270*/  LDG.E R11, desc[UR10][R4.64] ;  /* 0x0000000a040b7981 */ /* 0x000ea6000c1e1900 */
[----:B0-----:R-:W-:-:S05]  /*0280*/  IMAD.WIDE.U32 R8, R9, 0x4, R6 ;  /* 0x0000000409087825 */ /* 0x001fca00078e0006 */
[----:B------:R-:W2:Y:S02]  /*0290*/  LDG.E R10, desc[UR10][R8.64] ;  /* 0x0000000a080a7981 */ /* 0x000ea4000c1e1900 */
[----:B--2---:R-:W-:-:S13]  /*02a0*/  ISETP.GT.AND P0, PT, R11, R10, PT ;  /* 0x0000000a0b00720c */ /* 0x004fda0003f04270 */
[----:B------:R-:W-:Y:S05]  /*02b0*/  @!P0 BRA `(.L_x_2) ;  /* 0x0000000000288947 */ /* 0x000fea0003800000 */
[----:B------:R2:W-:Y:S04]  /*02c0*/  STG.E desc[UR10][R4.64], R10 ;  /* 0x0000000a04007986 */ /* 0x0005e8000c10190a */
[----:B------:R2:W-:Y:S01]  /*02d0*/  STG.E desc[UR10][R8.64], R11 ;  /* 0x0000000b08007986 */ /* 0x0005e2000c10190a */
[----:B------:R-:W-:Y:S05]  /*02e0*/  BRA `(.L_x_2) ;  /* 0x00000000001c7947 */ /* 0x000fea0003800000 */
.L_x_3:
[----:B------:R-:W-:Y:S01]  /*02f0*/  VIADD R9, R0, UR8 ;  /* 0x0000000800097c36 */ /* 0x000fe20008000000 */
[----:B------:R-:W2:Y:S03]  /*0300*/  LDG.E R11, desc[UR10][R4.64] ;  /* 0x0000000a040b7981 */ /* 0x000ea6000c1e1900 */
[----:B0-----:R-:W-:-:S05]  /*0310*/  IMAD.WIDE.U32 R8, R9, 0x4, R6 ;  /* 0x0000000409087825 */ /* 0x001fca00078e0006 */
[----:B------:R-:W2:Y:S02]  /*0320*/  LDG.E R10, desc[UR10][R8.64] ;  /* 0x0000000a080a7981 */ /* 0x000ea4000c1e1900 */
[----:B--2---:R-:W-:-:S13]  /*0330*/  ISETP.GE.AND P0, PT, R11, R10, PT ;  /* 0x0000000a0b00720c */ /* 0x004fda0003f06270 */
[----:B------:R1:W-:Y:S04]  /*0340*/  @!P0 STG.E desc[UR10][R4.64], R10 ;  /* 0x0000000a04008986 */ /* 0x0003e8000c10190a */
[----:B------:R1:W-:Y:S02]  /*0350*/  @!P0 STG.E desc[UR10][R8.64], R11 ;  /* 0x0000000b08008986 */ /* 0x0003e4000c10190a */
.L_x_2:
[----:B------:R-:W-:Y:S05]  /*0360*/  BSYNC.RECONVERGENT B0 ;  /* 0x0000000000007941 */ /* 0x000fea0003800200 */
.L_x_1:
[----:B------:R-:W-:Y:S01]  /*0370*/  USHF.L.U32 UR8, UR9, UR12, URZ ;  /* 0x0000000c09087299 */ /* 0x000fe200080006ff */
[----:B------:R-:W-:Y:S03]  /*0380*/  BAR.SYNC.DEFER_BLOCKING 0x0 ;  /* 0x0000000000007b1d */ /* 0x000fe60000010000 */
[----:B------:R-:W-:Y:S02]  /*0390*/  UIADD3 UR13, UPT, UPT, UR8, -0x1, URZ ;  /* 0xffffffff080d7890 */ /* 0x000fe4000fffe0ff */
[----:B------:R-:W-:Y:S01]  /*03a0*/  USHF.R.S32.HI UR8, URZ, 0x1, UR8 ;  /* 0x00000001ff087899 */ /* 0x000fe20008011408 */
[----:B------:R-:W-:Y:S03]  /*03b0*/  BSSY.RECONVERGENT B0, `(.L_x_4) ;  /* 0x0000016000007945 */ /* 0x000fe60003800200 */
[----:B-12---:R-:W-:-:S04]  /*03c0*/  LOP3.LUT R8, R0, UR13, RZ, 0xc0, !PT ;  /* 0x0000000d00087c12 */ /* 0x006fc8000f8ec0ff */
[----:B------:R-:W-:-:S13]  /*03d0*/  ISETP.GE.AND P0, PT, R8, UR8, PT ;  /* 0x0000000808007c0c */ /* 0x000fda000bf06270 */
[----:B------:R-:W-:Y:S05]  /*03e0*/  @P0 BRA `(.L_x_5) ;  /* 0x0000000000480947 */ /* 0x000fea0003800000 */
[----:B------:R-:W-:-:S13]  /*03f0*/  ISETP.NE.AND P0, PT, R3, RZ, PT ;  /* 0x000000ff0300720c */ /* 0x000fda0003f05270 */
[----:B------:R-:W-:Y:S05]  /*0400*/  @!P0 BRA `(.L_x_6) ;  /* 0x0000000000248947 */ /* 0x000fea0003800000 */
[----:B------:R-:W-:Y:S01]  /*0410*/  VIADD R9, R0, UR8 ;  /* 0x0000000800097c36 */ /* 0x000fe20008000000 */
[----:B------:R-:W2:Y:S03]  /*0420*/  LDG.E R11, desc[UR10][R4.64] ;  /* 0x0000000a040b7981 */ /* 0x000ea6000c1e1900 */
[----:B0-----:R-:W-:-:S05]  /*0430*/  IMAD.WIDE.U32 R8, R9, 0x4, R6 ;  /* 0x0000000409087825 */ /* 0x001fca00078e0006 */
[----:B------:R-:W2:Y:S02]  /*0440*/  LDG.E R10, desc[UR10][R8.64] ;  /* 0x0000000a080a7981 */ /* 0x000ea4000c1e1900 */
[----:B--2---:R-:W-:-:S13]  /*0450*/  ISETP.GE.AND P0, PT, R11, R10, PT ;  /* 0x0000000a0b00720c */ /* 0x004fda0003f06270 */
[----:B------:R-:W-:Y:S05]  /*0460*/  @P0 BRA `(.L_x_5) ;  /* 0x0000000000280947 */ /* 0x000fea0003800000 */
[----:B------:R2:W-:Y:S04]  /*0470*/  STG.E desc[UR10][R4.64], R10 ;  /* 0x0000000a04007986 */ /* 0x0005e8000c10190a */
[----:B------:R2:W-:Y:S01]  /*0480*/  STG.E desc[UR10][R8.64], R11 ;  /* 0x0000000b08007986 */ /* 0x0005e2000c10190a */
[----:B------:R-:W-:Y:S05]  /*0490*/  BRA `(.L_x_5) ;  /* 0x00000000001c7947 */ /* 0x000fea0003800000 */
.L_x_6:
[----:B------:R-:W-:Y:S01]  /*04a0*/  VIADD R9, R0, UR8 ;  /* 0x0000000800097c36 */ /* 0x000fe20008000000 */
[----:B------:R-:W2:Y:S03]  /*04b0*/  LDG.E R11, desc[UR10][R4.64] ;  /* 0x0000000a040b7981 */ /* 0x000ea6000c1e1900 */
[----:B0-----:R-:W-:-:S05]  /*04c0*/  IMAD.WIDE.U32 R8, R9, 0x4, R6 ;  /* 0x0000000409087825 */ /* 0x001fca00078e0006 */
[----:B------:R-:W2:Y:S02]  /*04d0*/  LDG.E R10, desc[UR10][R8.64] ;  /* 0x0000000a080a7981 */ /* 0x000ea4000c1e1900 */
[----:B--2---:R-:W-:-:S13]  /*04e0*/  ISETP.GT.AND P0, PT, R11, R10, PT ;  /* 0x0000000a0b00720c */ /* 0x004fda0003f04270 */
[----:B------:R1:W-:Y:S04]  /*04f0*/  @P0 STG.E desc[UR10][R4.64], R10 ;  /* 0x0000000a04000986 */ /* 0x0003e8000c10190a */
[----:B------:R1:W-:Y:S02]  /*0500*/  @P0 STG.E desc[UR10][R8.64], R11 ;  /* 0x0000000b08000986 */ /* 0x0003e4000c10190a */
.L_x_5:
[----:B------:R-:W-:Y:S05]  /*0510*/  BSYNC.RECONVERGENT B0 ;  /* 0x0000000000007941 */ /* 0x000fea0003800200 */
.L_x_4:
[----:B------:R-:W-:Y:S01]  /*0520*/  UIADD3 UR8, UPT, UPT, UR12, -0x1, URZ ;  /* 0xffffffff0c087890 */ /* 0x000fe2000fffe0ff */
[----:B------:R-:W-:Y:S03]  /*0530*/  BAR.SYNC.DEFER_BLOCKING 0x0 ;  /* 0x0000000000007b1d */ /* 0x000fe60000010000 */
[----:B------:R-:W-:-:S03]  /*0540*/  USHF.L.U32 UR8, UR9, UR8, URZ ;  /* 0x0000000809087299 */ /* 0x000fc600080006ff */
[----:B------:R-:W-:Y:S01]  /*0550*/  BSSY.RECONVERGENT B0, `(.L_x_7) ;  /* 0x0000018000007945 */ /* 0x000fe20003800200 */
[----:B------:R-:W-:Y:S02]  /*0560*/  UIADD3 UR13, UPT, UPT, UR8, -0x1, URZ ;  /* 0xffffffff080d7890 */ /* 0x000fe4000fffe0ff */
[----:B------:R-:W-:-:S04]  /*0570*/  USHF.R.S32.HI UR8, URZ, 0x1, UR8 ;  /* 0x00000001ff087899 */ /* 0x000fc80008011408 */
        /* <DEDUP_REMOVED lines=14> */
.L_x_9:
[----:B------:R-:W-:Y:S01]  /*0660*/  VIADD R9, R0, UR8 ;  /* 0x0000000800097c36 */ /* 0x000fe20008000000 */
[----:B------:R-:W2:Y:S03]  /*0670*/  LDG.E R11, desc[UR10][R4.64] ;  /* 0x0000000a040b7981 */ /* 0x000ea6000c1e1900 */
[----:B0-----:R-:W-:-:S05]  /*0680*/  IMAD.WIDE.U32 R8, R9, 0x4, R6 ;  /* 0x0000000409087825 */ /* 0x001fca00078e0006 */
[----:B------:R-:W2:Y:S02]  /*0690*/  LDG.E R10, desc[UR10][R8.64] ;  /* 0x0000000a080a7981 */ /* 0x000ea4000c1e1900 */
[----:B--2---:R-:W-:-:S13]  /*06a0*/  ISETP.GT.AND P0, PT, R11, R10, PT ;  /* 0x0000000a0b00720c */ /* 0x004fda0003f04270 */
[----:B------:R2:W-:Y:S04]  /*06b0*/  @P0 STG.E desc[UR10][R4.64], R10 ;  /* 0x0000000a04000986 */ /* 0x0005e8000c10190a */
[----:B------:R2:W-:Y:S02]  /*06c0*/  @P0 STG.E desc[UR10][R8.64], R11 ;  /* 0x0000000b08000986 */ /* 0x0005e4000c10190a */
.L_x_8:
[----:B------:R-:W-:Y:S05]  /*06d0*/  BSYNC.RECONVERGENT B0 ;  /* 0x0000000000007941 */ /* 0x000fea0003800200 */
.L_x_7:
        /* <DEDUP_REMOVED lines=20> */
.L_x_12:
[----:B------:R-:W-:Y:S01]  /*0820*/  VIADD R9, R0, UR8 ;  /* 0x0000000800097c36 */ /* 0x000fe20008000000 */
[----:B------:R-:W2:Y:S03]  /*0830*/  LDG.E R11, desc[UR10][R4.64] ;  /* 0x0000000a040b7981 */ /* 0x000ea6000c1e1900 */
[----:B0-----:R-:W-:-:S05]  /*0840*/  IMAD.WIDE.U32 R8, R9, 0x4, R6 ;  /* 0x0000000409087825 */ /* 0x001fca00078e0006 */
[----:B------:R-:W2:Y:S02]  /*0850*/  LDG.E R10, desc[UR10][R8.64] ;  /* 0x0000000a080a7981 */ /* 0x000ea4000c1e1900 */
[----:B--2---:R-:W-:-:S13]  /*0860*/  ISETP.GT.AND P0, PT, R11, R10, PT ;  /* 0x0000000a0b00720c */ /* 0x004fda0003f04270 */
[----:B------:R1:W-:Y:S04]  /*0870*/  @P0 STG.E desc[UR10][R4.64], R10 ;  /* 0x0000000a04000986 */ /* 0x0003e8000c10190a */
[----:B------:R1:W-:Y:S02]  /*0880*/  @P0 STG.E desc[UR10][R8.64], R11 ;  /* 0x0000000b08000986 */ /* 0x0003e4000c10190a */
.L_x_11:
[----:B------:R-:W-:Y:S05]  /*0890*/  BSYNC.RECONVERGENT B0 ;  /* 0x0000000000007941 */ /* 0x000fea0003800200 */
.L_x_10:
[----:B------:R-:W-:Y:S01]  /*08a0*/  BAR.SYNC.DEFER_BLOCKING 0x0 ;  /* 0x0000000000007b1d */ /* 0x000fe20000010000 */
[----:B------:R-:W-:Y:S02]  /*08b0*/  UIADD3 UR5, UPT, UPT, UR5, 0x4, URZ ;  /* 0x0000000405057890 */ /* 0x000fe4000fffe0ff */
[----:B------:R-:W-:-:S03]  /*08c0*/  UIADD3 UR12, UPT, UPT, UR12, -0x4, URZ ;  /* 0xfffffffc0c0c7890 */ /* 0x000fc6000fffe0ff */
[----:B------:R-:W-:Y:S09]  /*08d0*/  BRA.U UP0, `(.L_x_13) ;  /* 0xfffffff9002c7547 */ /* 0x000ff2000b83ffff */
[----:B------:R-:W-:-:S12]  /*08e0*/  UIADD3 UR7, UPT, UPT, UR5, 0x1, URZ ;  /* 0x0000000105077890 */ /* 0x000fd8000fffe0ff */
.L_x_0:
[----:B------:R-:W-:-:S09]  /*08f0*/  UISETP.NE.AND UP0, UPT, UR14, URZ, UPT ;  /* 0x000000ff0e00728c */ /* 0x000fd2000bf05270 */
[----:B------:R-:W-:Y:S05]  /*0900*/  BRA.U !UP0, `(.L_x_14) ;  /* 0x0000000508807547 */ /* 0x000fea000b800000 */
[----:B------:R-:W-:Y:S01]  /*0910*/  UIADD3 UR8, UPT, UPT, UR4, -UR7, URZ ;  /* 0x8000000704087290 */ /* 0x000fe2000fffe0ff */
[----:B------:R-:W-:Y:S01]  /*0920*/  BSSY.RECONVERGENT B0, `(.L_x_15) ;  /* 0x000001c000007945 */ /* 0x000fe20003800200 */
[----:B------:R-:W-:Y:S02]  /*0930*/  UMOV UR9, 0x2 ;  /* 0x0000000200097882 */ /* 0x000fe40000000000 */
[----:B------:R-:W-:-:S04]  /*0940*/  USHF.L.U32 UR5, UR9, UR8, URZ ;  /* 0x0000000809057299 */ /* 0x000fc800080006ff */
[----:B------:R-:W-:Y:S02]  /*0950*/  UIADD3 UR12, UPT, UPT, UR5, -0x1, URZ ;  /* 0xffffffff050c7890 */ /* 0x000fe4000fffe0ff */
[----:B------:R-:W-:-:S04]  /*0960*/  USHF.R.S32.HI UR5, URZ, 0x1, UR5 ;  /* 0x00000001ff057899 */ /* 0x000fc80008011405 */
[----:B0-----:R-:W-:-:S04]  /*0970*/  LOP3.LUT R6, R0, UR12, RZ, 0xc0, !PT ;  /* 0x0000000c00067c12 */ /* 0x001fc8000f8ec0ff */
[----:B------:R-:W-:-:S13]  /*0980*/  ISETP.GE.AND P0, PT, R6, UR5, PT ;  /* 0x0000000506007c0c */ /* 0x000fda000bf06270 */
[----:B------:R-:W-:Y:S05]  /*0990*/  @P0 BRA `(.L_x_16) ;  /* 0x0000000000500947 */ /* 0x000fea0003800000 */
[----:B------:R-:W-:-:S13]  /*09a0*/  ISETP.NE.AND P0, PT, R3, RZ, PT ;  /* 0x000000ff0300720c */ /* 0x000fda0003f05270 */
[----:B------:R-:W-:Y:S05]  /*09b0*/  @!P0 BRA `(.L_x_17) ;  /* 0x0000000000288947 */ /* 0x000fea0003800000 */
[----:B------:R-:W0:Y:S01]  /*09c0*/  LDC.64 R6, c[0x0][0x380] ;  /* 0x0000e000ff067b82 */ /* 0x000e220000000a00 */
[----:B-12---:R-:W-:-:S04]  /*09d0*/  VIADD R9, R0, UR5 ;  /* 0x0000000500097c36 */ /* 0x006fc80008000000 */
[----:B0-----:R-:W-:Y:S02]  /*09e0*/  IMAD.WIDE.U32 R6, R9, 0x4, R6 ;  /* 0x0000000409067825 */ /* 0x001fe400078e0006 */
[----:B------:R-:W2:Y:S04]  /*09f0*/  LDG.E R9, desc[UR10][R4.64] ;  /* 0x0000000a04097981 */ /* 0x000ea8000c1e1900 */
[----:B------:R-:W2:Y:S02]  /*0a00*/  LDG.E R8, desc[UR10][R6.64] ;  /* 0x0000000a06087981 */ /* 0x000ea4000c1e1900 */
[----:B--2---:R-:W-:-:S13]  /*0a10*/  ISETP.GE.AND P0, PT, R9, R8, PT ;  /* 0x000000080900720c */ /* 0x004fda0003f06270 */
[----:B------:R-:W-:Y:S05]  /*0a20*/  @P0 BRA `(.L_x_16) ;  /* 0x00000000002c0947 */ /* 0x000fea0003800000 */
[----:B------:R3:W-:Y:S04]  /*0a30*/  STG.E desc[UR10][R4.64], R8 ;  /* 0x0000000804007986 */ /* 0x0007e8000c10190a */
[----:B------:R3:W-:Y:S01]  /*0a40*/  STG.E desc[UR10][R6.64], R9 ;  /* 0x0000000906007986 */ /* 0x0007e2000c10190a */
[----:B------:R-:W-:Y:S05]  /*0a50*/  BRA `(.L_x_16) ;  /* 0x0000000000207947 */ /* 0x000fea0003800000 */
.L_x_17:
[----:B------:R-:W0:Y:S01]  /*0a60*/  LDC.64 R6, c[0x0][0x380] ;  /* 0x0000e000ff067b82 */ /* 0x000e220000000a00 */
[----:B-12---:R-:W-:-:S04]  /*0a70*/  VIADD R9, R0, UR5 ;  /* 0x0000000500097c36 */ /* 0x006fc80008000000 */
[----:B0-----:R-:W-:Y:S02]  /*0a80*/  IMAD.WIDE.U32 R6, R9, 0x4, R6 ;  /* 0x0000000409067825 */ /* 0x001fe400078e0006 */
[----:B------:R-:W2:Y:S04]  /*0a90*/  LDG.E R9, desc[UR10][R4.64] ;  /* 0x0000000a04097981 */ /* 0x000ea8000c1e1900 */
[----:B------:R-:W2:Y:S02]  /*0aa0*/  LDG.E R8, desc[UR10][R6.64] ;  /* 0x0000000a06087981 */ /* 0x000ea4000c1e1900 */
[----:B--2---:R-:W-:-:S13]  /*0ab0*/  ISETP.GT.AND P0, PT, R9, R8, PT ;  /* 0x000000080900720c */ /* 0x004fda0003f04270 */
[----:B------:R0:W-:Y:S04]  /*0ac0*/  @P0 STG.E desc[UR10][R4.64], R8 ;  /* 0x0000000804000986 */ /* 0x0001e8000c10190a */
[----:B------:R0:W-:Y:S02]  /*0ad0*/  @P0 STG.E desc[UR10][R6.64], R9 ;  /* 0x0000000906000986 */ /* 0x0001e4000c10190a */
.L_x_16:
[----:B------:R-:W-:Y:S05]  /*0ae0*/  BSYNC.RECONVERGENT B0 ;  /* 0x0000000000007941 */ /* 0x000fea0003800200 */
.L_x_15:
[----:B------:R-:W-:Y:S01]  /*0af0*/  BAR.SYNC.DEFER_BLOCKING 0x0 ;  /* 0x0000000000007b1d */ /* 0x000fe20000010000 */
[----:B------:R-:W-:-:S09]  /*0b00*/  UISETP.NE.AND UP0, UPT, UR14, 0x1, UPT ;  /* 0x000000010e00788c */ /* 0x000fd2000bf05270 */
[----:B------:R-:W-:Y:S05]  /*0b10*/  BRA.U !UP0, `(.L_x_14) ;  /* 0x0000000108fc7547 */ /* 0x000fea000b800000 */
[----:B------:R-:W-:Y:S01]  /*0b20*/  ULOP3.LUT UR7, URZ, UR7, URZ, 0x33, !UPT ;  /* 0x00000007ff077292 */ /* 0x000fe2000f8e33ff */
[----:B------:R-:W-:Y:S03]  /*0b30*/  BSSY.RECONVERGENT B0, `(.L_x_18) ;  /* 0x000001c000007945 */ /* 0x000fe60003800200 */
[----:B------:R-:W-:-:S04]  /*0b40*/  UIADD3 UR7, UPT, UPT, UR4, UR7, URZ ;  /* 0x0000000704077290 */ /* 0x000fc8000fffe0ff */
[----:B------:R-:W-:-:S04]  /*0b50*/  USHF.L.U32 UR7, UR9, UR7, URZ ;  /* 0x0000000709077299 */ /* 0x000fc800080006ff */
[----:B------:R-:W-:Y:S02]  /*0b60*/  UIADD3 UR5, UPT, UPT, UR7, -0x1, URZ ;  /* 0xffffffff07057890 */ /* 0x000fe4000fffe0ff */
[----:B------:R-:W-:-:S04]  /*0b70*/  USHF.R.S32.HI UR7, URZ, 0x1, UR7 ;  /* 0x00000001ff077899 */ /* 0x000fc80008011407 */
[----:B0--3--:R-:W-:-:S04]  /*0b80*/  LOP3.LUT R6, R0, UR5, RZ, 0xc0, !PT ;  /* 0x0000000500067c12 */ /* 0x009fc8000f8ec0ff */
        /* <DEDUP_REMOVED lines=14> */
.L_x_20:
        /* <DEDUP_REMOVED lines=8> */
.L_x_19:
[----:B------:R-:W-:Y:S05]  /*0cf0*/  BSYNC.RECONVERGENT B0 ;  /* 0x0000000000007941 */ /* 0x000fea0003800200 */
.L_x_18:
[----:B------:R-:W-:Y:S01]  /*0d00*/  BAR.SYNC.DEFER_BLOCKING 0x0 ;  /* 0x0000000000007b1d */ /* 0x000fe20000010000 */
[----:B------:R-:W-:-:S09]  /*0d10*/  UISETP.NE.AND UP0, UPT, UR14, 0x2, UPT ;  /* 0x000000020e00788c */ /* 0x000fd2000bf05270 */
[----:B------:R-:W-:Y:S05]  /*0d20*/  BRA.U !UP0, `(.L_x_14) ;  /* 0x0000000108787547 */ /* 0x000fea000b800000 */
[----:B------:R-:W-:Y:S01]  /*0d30*/  UIADD3 UR5, UPT, UPT, UR8, -0x2, URZ ;  /* 0xfffffffe08057890 */ /* 0x000fe2000fffe0ff */
[----:B------:R-:W-:Y:S03]  /*0d40*/  BSSY.RECONVERGENT B0, `(.L_x_21) ;  /* 0x000001b000007945 */ /* 0x000fe60003800200 */
        /* <DEDUP_REMOVED lines=9> */
[----:B------:R-:W-:-:S04]  /*0de0*/  VIADD R3, R0, UR5 ;  /* 0x0000000500037c36 */ /* 0x000fc80008000000 */
[----:B0-----:R-:W-:Y:S02]  /*0df0*/  IMAD.WIDE.U32 R6, R3, 0x4, R6 ;  /* 0x0000000403067825 */ /* 0x001fe400078e0006 */
[----:B------:R-:W3:Y:S04]  /*0e00*/  LDG.E R3, desc[UR10][R4.64] ;  /* 0x0000000a04037981 */ /* 0x000ee8000c1e1900 */
[----:B-12---:R-:W3:Y:S02]  /*0e10*/  LDG.E R8, desc[UR10][R6.64] ;  /* 0x0000000a06087981 */ /* 0x006ee4000c1e1900 */
[----:B---3--:R-:W-:-:S13]  /*0e20*/  ISETP.GE.AND P0, PT, R3, R8, PT ;  /* 0x000000080300720c */ /* 0x008fda0003f06270 */
[----:B------:R-:W-:Y:S05]  /*0e30*/  @P0 BRA `(.L_x_22) ;  /* 0x00000000002c0947 */ /* 0x000fea0003800000 */
[----:B------:R3:W-:Y:S04]  /*0e40*/  STG.E desc[UR10][R4.64], R8 ;  /* 0x0000000804007986 */ /* 0x0007e8000c10190a */
[----:B------:R3:W-:Y:S01]  /*0e50*/  STG.E desc[UR10][R6.64], R3 ;  /* 0x0000000306007986 */ /* 0x0007e2000c10190a */
[----:B------:R-:W-:Y:S05]  /*0e60*/  BRA `(.L_x_22) ;  /* 0x0000000000207947 */ /* 0x000fea0003800000 */
.L_x_23:
[----:B------:R-:W0:Y:S01]  /*0e70*/  LDC.64 R6, c[0x0][0x380] ;  /* 0x0000e000ff067b82 */ /* 0x000e220000000a00 */
[----:B------:R-:W-:-:S04]  /*0e80*/  VIADD R3, R0, UR5 ;  /* 0x0000000500037c36 */ /* 0x000fc80008000000 */
[----:B0-----:R-:W-:Y:S02]  /*0e90*/  IMAD.WIDE.U32 R6, R3, 0x4, R6 ;  /* 0x0000000403067825 */ /* 0x001fe400078e0006 */
[----:B------:R-:W3:Y:S04]  /*0ea0*/  LDG.E R3, desc[UR10][R4.64] ;  /* 0x0000000a04037981 */ /* 0x000ee8000c1e1900 */
[----:B-12---:R-:W3:Y:S02]  /*0eb0*/  LDG.E R8, desc[UR10][R6.64] ;  /* 0x0000000a06087981 */ /* 0x006ee4000c1e1900 */
[----:B---3--:R-:W-:-:S13]  /*0ec0*/  ISETP.GT.AND P0, PT, R3, R8, PT ;  /* 0x000000080300720c */ /* 0x008fda0003f04270 */
[----:B------:R0:W-:Y:S04]  /*0ed0*/  @P0 STG.E desc[UR10][R4.64], R8 ;  /* 0x0000000804000986 */ /* 0x0001e8000c10190a */
[----:B------:R0:W-:Y:S02]  /*0ee0*/  @P0 STG.E desc[UR10][R6.64], R3 ;  /* 0x0000000306000986 */ /* 0x0001e4000c10190a */
.L_x_22:
[----:B------:R-:W-:Y:S05]  /*0ef0*/  BSYNC.RECONVERGENT B0 ;  /* 0x0000000000007941 */ /* 0x000fea0003800200 */
.L_x_21:
[----:B------:R-:W-:Y:S06]  /*0f00*/  BAR.SYNC.DEFER_BLOCKING 0x0 ;  /* 0x0000000000007b1d */ /* 0x000fec0000010000 */
.L_x_14:
[----:B------:R-:W-:Y:S01]  /*0f10*/  ISETP.NE.AND P0, PT, R2, UR6, PT ;  /* 0x0000000602007c0c */ /* 0x000fe2000bf05270 */
[----:B------:R-:W-:Y:S02]  /*0f20*/  UIADD3 UR5, UPT, UPT, UR4, 0x1, URZ ;  /* 0x0000000104057890 */ /* 0x000fe4000fffe0ff */
[----:B------:R-:W-:-:S10]  /*0f30*/  UIADD3 UR6, UPT, UPT, UR4, 0x2, URZ ;  /* 0x0000000204067890 */ /* 0x000fd4000fffe0ff */
[----:B------:R-:W-:Y:S05]  /*0f40*/  @P0 BRA `(.L_x_24) ;  /* 0xfffffff0005c0947 */ /* 0x000fea000383ffff */
[----:B------:R-:W-:Y:S05]  /*0f50*/  EXIT ;  /* 0x000000000000794d */ /* 0x000fea0003800000 */
.L_x_25:
[----:B------:R-:W-:-:S00]  /*0f60*/  BRA `(.L_x_25) ;  /* 0xfffffffc00fc7947 */ /* 0x000fc0000383ffff */
[----:B------:R-:W-:-:S00]  /*0f70*/  NOP ;  /* 0x0000000000007918 */ /* 0x000fc00000000000 */
        /* <DEDUP_REMOVED lines=8> */
.L_x_26:


//--------------------- .nv.shared.reserved.0     --------------------------
	.section	.nv.shared.reserved.0,"aw",@nobits
	.weak		__nv_reservedSMEM_offset_0_alias
	.size		__nv_reservedSMEM_offset_0_alias, 0, 64
	.other		__nv_reservedSMEM_offset_0_alias,@"STO_CUDA_RESERVED_SHARED STV_DEFAULT"
__nv_reservedSMEM_offset_0_alias:
	.zero		0
	.zero		64


//--------------------- .nv.constant0._Z13BitonicSorterPiii --------------------------
	.section	.nv.constant0._Z13BitonicSorterPiii,"a",@progbits
	.sectionflags	@""
	.align	4
.nv.constant0._Z13BitonicSorterPiii:
	.zero		912


//--------------------- SYMBOLS --------------------------

	.type		.nv.reservedSmem.offset0,@object
	.size		.nv.reservedSmem.offset0,0x4
